//
// Generated by NVIDIA NVVM Compiler
//
// Compiler Build ID: CL-36424714
// Cuda compilation tools, release 13.0, V13.0.88
// Based on NVVM 20.0.0
//

.version 9.0
.target sm_100
.address_size 64

	// .globl	_Z20convolution2D_kernelPfPKfS1_iii
// _ZZ20convolution2D_kernelPfPKfS1_iiiE12shared_input has been demoted
// _ZZ20convolution2D_kernelPfPKfS1_iiiE13shared_kernel has been demoted

.visible .entry _Z20convolution2D_kernelPfPKfS1_iii(
	.param .u64 .ptr .align 1 _Z20convolution2D_kernelPfPKfS1_iii_param_0,
	.param .u64 .ptr .align 1 _Z20convolution2D_kernelPfPKfS1_iii_param_1,
	.param .u64 .ptr .align 1 _Z20convolution2D_kernelPfPKfS1_iii_param_2,
	.param .u32 _Z20convolution2D_kernelPfPKfS1_iii_param_3,
	.param .u32 _Z20convolution2D_kernelPfPKfS1_iii_param_4,
	.param .u32 _Z20convolution2D_kernelPfPKfS1_iii_param_5
)
{
	.reg .pred 	%p<13>;
	.reg .b32 	%r<29>;
	.reg .b32 	%f<30>;
	.reg .b64 	%rd<16>;
	// demoted variable
	.shared .align 4 .b8 _ZZ20convolution2D_kernelPfPKfS1_iiiE12shared_input[17424];
	// demoted variable
	.shared .align 4 .b8 _ZZ20convolution2D_kernelPfPKfS1_iiiE13shared_kernel[36];
	ld.param.u64 	%rd1, [_Z20convolution2D_kernelPfPKfS1_iii_param_0];
	ld.param.u64 	%rd2, [_Z20convolution2D_kernelPfPKfS1_iii_param_1];
	ld.param.u64 	%rd3, [_Z20convolution2D_kernelPfPKfS1_iii_param_2];
	ld.param.u32 	%r6, [_Z20convolution2D_kernelPfPKfS1_iii_param_3];
	ld.param.u32 	%r9, [_Z20convolution2D_kernelPfPKfS1_iii_param_4];
	ld.param.u32 	%r8, [_Z20convolution2D_kernelPfPKfS1_iii_param_5];
	mov.u32 	%r1, %tid.x;
	mov.u32 	%r10, %ctaid.x;
	mov.u32 	%r11, %ntid.x;
	mad.lo.s32 	%r2, %r10, %r11, %r1;
	mov.u32 	%r3, %tid.y;
	mov.u32 	%r12, %ctaid.y;
	mov.u32 	%r13, %ntid.y;
	mad.lo.s32 	%r14, %r12, %r13, %r3;
	setp.ge.s32 	%p1, %r2, %r6;
	setp.ge.s32 	%p2, %r14, %r9;
	mov.u32 	%r15, _ZZ20convolution2D_kernelPfPKfS1_iiiE12shared_input;
	mad.lo.s32 	%r16, %r1, 264, %r15;
	shl.b32 	%r17, %r3, 2;
	add.s32 	%r18, %r16, %r17;
	add.s32 	%r5, %r18, 264;
	or.pred  	%p3, %p1, %p2;
	@%p3 bra 	$L__BB0_2;
	cvta.to.global.u64 	%rd4, %rd2;
	mad.lo.s32 	%r19, %r6, %r14, %r2;
	mul.wide.s32 	%rd5, %r19, 4;
	add.s64 	%rd6, %rd4, %rd5;
	ld.global.f32 	%f1, [%rd6];
	st.shared.f32 	[%r5+4], %f1;
$L__BB0_2:
	max.u32 	%r21, %r1, %r3;
	setp.gt.u32 	%p4, %r21, 2;
	@%p4 bra 	$L__BB0_4;
	mad.lo.s32 	%r22, %r8, %r3, %r1;
	cvta.to.global.u64 	%rd7, %rd3;
	mul.wide.u32 	%rd8, %r22, 4;
	add.s64 	%rd9, %rd7, %rd8;
	ld.global.f32 	%f2, [%rd9];
	mov.u32 	%r23, _ZZ20convolution2D_kernelPfPKfS1_iiiE13shared_kernel;
	mad.lo.s32 	%r24, %r1, 12, %r23;
	add.s32 	%r26, %r24, %r17;
	st.shared.f32 	[%r26], %f2;
$L__BB0_4:
	bar.sync 	0;
	setp.gt.s32 	%p5, %r2, 0;
	setp.le.s32 	%p6, %r2, %r6;
	and.pred  	%p7, %p5, %p6;
	setp.ne.s32 	%p8, %r14, 0;
	setp.le.s32 	%p9, %r14, %r9;
	and.pred  	%p10, %p8, %p9;
	and.pred  	%p11, %p7, %p10;
	not.pred 	%p12, %p11;
	@%p12 bra 	$L__BB0_6;
	ld.shared.f32 	%f3, [%r5+-264];
	ld.shared.f32 	%f4, [_ZZ20convolution2D_kernelPfPKfS1_iiiE13shared_kernel];
	fma.rn.f32 	%f5, %f3, %f4, 0f00000000;
	ld.shared.f32 	%f6, [%r5+-260];
	ld.shared.f32 	%f7, [_ZZ20convolution2D_kernelPfPKfS1_iiiE13shared_kernel+4];
	fma.rn.f32 	%f8, %f6, %f7, %f5;
	ld.shared.f32 	%f9, [%r5+-256];
	ld.shared.f32 	%f10, [_ZZ20convolution2D_kernelPfPKfS1_iiiE13shared_kernel+8];
	fma.rn.f32 	%f11, %f9, %f10, %f8;
	ld.shared.f32 	%f12, [%r5];
	ld.shared.f32 	%f13, [_ZZ20convolution2D_kernelPfPKfS1_iiiE13shared_kernel+12];
	fma.rn.f32 	%f14, %f12, %f13, %f11;
	ld.shared.f32 	%f15, [%r5+4];
	ld.shared.f32 	%f16, [_ZZ20convolution2D_kernelPfPKfS1_iiiE13shared_kernel+16];
	fma.rn.f32 	%f17, %f15, %f16, %f14;
	ld.shared.f32 	%f18, [%r5+8];
	ld.shared.f32 	%f19, [_ZZ20convolution2D_kernelPfPKfS1_iiiE13shared_kernel+20];
	fma.rn.f32 	%f20, %f18, %f19, %f17;
	ld.shared.f32 	%f21, [%r5+264];
	ld.shared.f32 	%f22, [_ZZ20convolution2D_kernelPfPKfS1_iiiE13shared_kernel+24];
	fma.rn.f32 	%f23, %f21, %f22, %f20;
	ld.shared.f32 	%f24, [%r5+268];
	ld.shared.f32 	%f25, [_ZZ20convolution2D_kernelPfPKfS1_iiiE13shared_kernel+28];
	fma.rn.f32 	%f26, %f24, %f25, %f23;
	ld.shared.f32 	%f27, [%r5+272];
	ld.shared.f32 	%f28, [_ZZ20convolution2D_kernelPfPKfS1_iiiE13shared_kernel+32];
	fma.rn.f32 	%f29, %f27, %f28, %f26;
	add.s32 	%r27, %r14, -1;
	mul.lo.s32 	%r28, %r6, %r27;
	cvt.s64.s32 	%rd10, %r28;
	cvt.u64.u32 	%rd11, %r2;
	add.s64 	%rd12, %rd11, %rd10;
	cvta.to.global.u64 	%rd13, %rd1;
	shl.b64 	%rd14, %rd12, 2;
	add.s64 	%rd15, %rd13, %rd14;
	st.global.f32 	[%rd15+-4], %f29;
$L__BB0_6:
	ret;

}


// ===== COMPILED SASS (sm_100) =====

	.target	sm_100

	.elftype	@"ET_EXEC"


//--------------------- .note.nv.tkinfo           --------------------------
	.section	.note.nv.tkinfo,"",@"SHT_NOTE"
	.sectionflags	@"SHF_NOTE_NV_TKINFO"
	.tkinfo
        /*0018*/ 	.word	0x00000002
        /*0030*/ 	.string	""
        /*0030*/ 	.string	"ptxas"
        /*0030*/ 	.string	"Cuda compilation tools, release 13.0, V13.0.88"
        /*0030*/ 	.string	"Build cuda_13.0.r13.0/compiler.36424714_0"
        /*0030*/ 	.string	"-arch sm_100 -m 64 "



//--------------------- .note.nv.cuinfo           --------------------------
	.section	.note.nv.cuinfo,"",@"SHT_NOTE"
	.sectionflags	@"SHF_NOTE_NV_CUINFO"
        /*0018*/ 	.short	0x0002
        /*001a*/ 	.short	0x0064
        /*001c*/ 	.short	0x0082
	.zero		2


//--------------------- .nv.info                  --------------------------
	.section	.nv.info,"",@"SHT_CUDA_INFO"
	.align	4


	//----- nvinfo : EIATTR_REGCOUNT
	.align		4
        /*0000*/ 	.byte	0x04, 0x2f
        /*0002*/ 	.short	(.L_1 - .L_0)
	.align		4
.L_0:
        /*0004*/ 	.word	index@(_Z20convolution2D_kernelPfPKfS1_iii)
        /*0008*/ 	.word	0x0000001a


	//----- nvinfo : EIATTR_FRAME_SIZE
	.align		4
.L_1:
        /*000c*/ 	.byte	0x04, 0x11
        /*000e*/ 	.short	(.L_3 - .L_2)
	.align		4
.L_2:
        /*0010*/ 	.word	index@(_Z20convolution2D_kernelPfPKfS1_iii)
        /*0014*/ 	.word	0x00000000


	//----- nvinfo : EIATTR_MIN_STACK_SIZE
	.align		4
.L_3:
        /*0018*/ 	.byte	0x04, 0x12
        /*001a*/ 	.short	(.L_5 - .L_4)
	.align		4
.L_4:
        /*001c*/ 	.word	index@(_Z20convolution2D_kernelPfPKfS1_iii)
        /*0020*/ 	.word	0x00000000
.L_5:


//--------------------- .nv.compat                --------------------------
	.section	.nv.compat,"",@"SHT_CUDA_COMPAT_INFO"
	.align	4
        /*0000*/ 	.byte	0x02, 0x09, 0x00, 0x00, 0x02, 0x02, 0x01, 0x00, 0x02, 0x05, 0x05, 0x00, 0x03, 0x07, 0x01, 0x01
        /*0010*/ 	.byte	0x02, 0x03, 0x00, 0x00, 0x02, 0x06, 0x01, 0x00, 0x04, 0x0b, 0x08, 0x00, 0x09, 0x00, 0x00, 0x00
        /*0020*/ 	.byte	0x00, 0x00, 0x00, 0x00


//--------------------- .nv.info._Z20convolution2D_kernelPfPKfS1_iii --------------------------
	.section	.nv.info._Z20convolution2D_kernelPfPKfS1_iii,"",@"SHT_CUDA_INFO"
	.sectionflags	@""
	.align	4


	//----- nvinfo : EIATTR_CUDA_API_VERSION
	.align		4
        /*0000*/ 	.byte	0x04, 0x37
        /*0002*/ 	.short	(.L_7 - .L_6)
.L_6:
        /*0004*/ 	.word	0x00000082


	//----- nvinfo : EIATTR_KPARAM_INFO
	.align		4
.L_7:
        /*0008*/ 	.byte	0x04, 0x17
        /*000a*/ 	.short	(.L_9 - .L_8)
.L_8:
        /*000c*/ 	.word	0x00000000
        /*0010*/ 	.short	0x0005
        /*0012*/ 	.short	0x0020
        /*0014*/ 	.byte	0x00, 0xf0, 0x11, 0x00


	//----- nvinfo : EIATTR_KPARAM_INFO
	.align		4
.L_9:
        /*0018*/ 	.byte	0x04, 0x17
        /*001a*/ 	.short	(.L_11 - .L_10)
.L_10:
        /*001c*/ 	.word	0x00000000
        /*0020*/ 	.short	0x0004
        /*0022*/ 	.short	0x001c
        /*0024*/ 	.byte	0x00, 0xf0, 0x11, 0x00


	//----- nvinfo : EIATTR_KPARAM_INFO
	.align		4
.L_11:
        /*0028*/ 	.byte	0x04, 0x17
        /*002a*/ 	.short	(.L_13 - .L_12)
.L_12:
        /*002c*/ 	.word	0x00000000
        /*0030*/ 	.short	0x0003
        /*0032*/ 	.short	0x0018
        /*0034*/ 	.byte	0x00, 0xf0, 0x11, 0x00


	//----- nvinfo : EIATTR_KPARAM_INFO
	.align		4
.L_13:
        /*0038*/ 	.byte	0x04, 0x17
        /*003a*/ 	.short	(.L_15 - .L_14)
.L_14:
        /*003c*/ 	.word	0x00000000
        /*0040*/ 	.short	0x0002
        /*0042*/ 	.short	0x0010
        /*0044*/ 	.byte	0x00, 0xf5, 0x21, 0x00


	//----- nvinfo : EIATTR_KPARAM_INFO
	.align		4
.L_15:
        /*0048*/ 	.byte	0x04, 0x17
        /*004a*/ 	.short	(.L_17 - .L_16)
.L_16:
        /*004c*/ 	.word	0x00000000
        /*0050*/ 	.short	0x0001
        /*0052*/ 	.short	0x0008
        /*0054*/ 	.byte	0x00, 0xf5, 0x21, 0x00


	//----- nvinfo : EIATTR_KPARAM_INFO
	.align		4
.L_17:
        /*0058*/ 	.byte	0x04, 0x17
        /*005a*/ 	.short	(.L_19 - .L_18)
.L_18:
        /*005c*/ 	.word	0x00000000
        /*0060*/ 	.short	0x0000
        /*0062*/ 	.short	0x0000
        /*0064*/ 	.byte	0x00, 0xf5, 0x21, 0x00


	//----- nvinfo : EIATTR_SPARSE_MMA_MASK
	.align		4
.L_19:
        /*0068*/ 	.byte	0x03, 0x50
        /*006a*/ 	.short	0x0000


	//----- nvinfo : EIATTR_MAXREG_COUNT
	.align		4
        /*006c*/ 	.byte	0x03, 0x1b
        /*006e*/ 	.short	0x00ff


	//----- nvinfo : EIATTR_NUM_BARRIERS
	.align		4
        /*0070*/ 	.byte	0x02, 0x4c
        /*0072*/ 	.byte	0x01
	.zero		1


	//----- nvinfo : EIATTR_MERCURY_ISA_VERSION
	.align		4
        /*0074*/ 	.byte	0x03, 0x5f
        /*0076*/ 	.short	0x0101


	//----- nvinfo : EIATTR_VRC_CTA_INIT_COUNT
	.align		4
        /*0078*/ 	.byte	0x02, 0x4a
	.zero		1
	.zero		1


	//----- nvinfo : EIATTR_EXIT_INSTR_OFFSETS
	.align		4
        /*007c*/ 	.byte	0x04, 0x1c
        /*007e*/ 	.short	(.L_21 - .L_20)


	//   ....[0]....
.L_20:
        /*0080*/ 	.word	0x00000290


	//   ....[1]....
        /*0084*/ 	.word	0x00000470


	//----- nvinfo : EIATTR_CBANK_PARAM_SIZE
	.align		4
.L_21:
        /*0088*/ 	.byte	0x03, 0x19
        /*008a*/ 	.short	0x0024


	//----- nvinfo : EIATTR_PARAM_CBANK
	.align		4
        /*008c*/ 	.byte	0x04, 0x0a
        /*008e*/ 	.short	(.L_23 - .L_22)
	.align		4
.L_22:
        /*0090*/ 	.word	index@(.nv.constant0._Z20convolution2D_kernelPfPKfS1_iii)
        /*0094*/ 	.short	0x0380
        /*0096*/ 	.short	0x0024


	//----- nvinfo : EIATTR_SW_WAR
	.align		4
.L_23:
        /*0098*/ 	.byte	0x04, 0x36
        /*009a*/ 	.short	(.L_25 - .L_24)
.L_24:
        /*009c*/ 	.word	0x00000008
.L_25:


//--------------------- .nv.callgraph             --------------------------
	.section	.nv.callgraph,"",@"SHT_CUDA_CALLGRAPH"
	.align	4
	.sectionentsize	8
	.align		4
        /*0000*/ 	.word	0x00000000
	.align		4
        /*0004*/ 	.word	0xffffffff
	.align		4
        /*0008*/ 	.word	0x00000000
	.align		4
        /*000c*/ 	.word	0xfffffffe
	.align		4
        /*0010*/ 	.word	0x00000000
	.align		4
        /*0014*/ 	.word	0xfffffffd
	.align		4
        /*0018*/ 	.word	0x00000000
	.align		4
        /*001c*/ 	.word	0xfffffffc


//--------------------- .text._Z20convolution2D_kernelPfPKfS1_iii --------------------------
	.section	.text._Z20convolution2D_kernelPfPKfS1_iii,"ax",@progbits
	.align	128
        .global         _Z20convolution2D_kernelPfPKfS1_iii
        .type           _Z20convolution2D_kernelPfPKfS1_iii,@function
        .size           _Z20convolution2D_kernelPfPKfS1_iii,(.L_x_1 - _Z20convolution2D_kernelPfPKfS1_iii)
        .other          _Z20convolution2D_kernelPfPKfS1_iii,@"STO_CUDA_ENTRY STV_DEFAULT"
_Z20convolution2D_kernelPfPKfS1_iii:
.text._Z20convolution2D_kernelPfPKfS1_iii:
[----:B------:R-:W-:Y:S01]  /*0000*/  LDC R1, c[0x0][0x37c] ;  /* 0x0000df00ff017b82 */ /* 0x000fe20000000800 */
[----:B------:R-:W0:Y:S07]  /*0010*/  S2R R11, SR_TID.Y ;  /* 0x00000000000b7919 */ /* 0x000e2e0000002200 */
[----:B------:R-:W1:Y:S01]  /*0020*/  LDC R13, c[0x0][0x360] ;  /* 0x0000d800ff0d7b82 */ /* 0x000e620000000800 */
[----:B------:R-:W2:Y:S01]  /*0030*/  LDCU.64 UR6, c[0x0][0x398] ;  /* 0x00007300ff0677ac */ /* 0x000ea20008000a00 */
[----:B------:R-:W0:Y:S06]  /*0040*/  S2R R8, SR_TID.X ;  /* 0x0000000000087919 */ /* 0x000e2c0000002100 */
[----:B------:R-:W3:Y:S08]  /*0050*/  S2UR UR5, SR_CTAID.Y ;  /* 0x00000000000579c3 */ /* 0x000ef00000002600 */
[----:B------:R-:W3:Y:S08]  /*0060*/  LDC R0, c[0x0][0x364] ;  /* 0x0000d900ff007b82 */ /* 0x000ef00000000800 */
[----:B------:R-:W1:Y:S01]  /*0070*/  S2UR UR4, SR_CTAID.X ;  /* 0x00000000000479c3 */ /* 0x000e620000002500 */
[----:B0-----:R-:W-:-:S04]  /*0080*/  VIMNMX.U32 R2, PT, PT, R8, R11, !PT ;  /* 0x0000000b08027248 */ /* 0x001fc80007fe0000 */
[----:B------:R-:W-:Y:S01]  /*0090*/  ISETP.GT.U32.AND P3, PT, R2, 0x2, PT ;  /* 0x000000020200780c */ /* 0x000fe20003f64070 */
[----:B---3--:R-:W-:-:S05]  /*00a0*/  IMAD R0, R0, UR5, R11 ;  /* 0x0000000500007c24 */ /* 0x008fca000f8e020b */
[----:B--2---:R-:W-:Y:S01]  /*00b0*/  ISETP.GE.AND P0, PT, R0, UR7, PT ;  /* 0x0000000700007c0c */ /* 0x004fe2000bf06270 */
[----:B-1----:R-:W-:Y:S01]  /*00c0*/  IMAD R13, R13, UR4, R8 ;  /* 0x000000040d0d7c24 */ /* 0x002fe2000f8e0208 */
[----:B------:R-:W0:Y:S05]  /*00d0*/  LDCU.64 UR4, c[0x0][0x358] ;  /* 0x00006b00ff0477ac */ /* 0x000e2a0008000a00 */
[----:B------:R-:W1:Y:S01]  /*00e0*/  @!P3 LDC R9, c[0x0][0x3a0] ;  /* 0x0000e800ff09bb82 */ /* 0x000e620000000800 */
[----:B------:R-:W-:-:S07]  /*00f0*/  ISETP.GE.OR P0, PT, R13, UR6, P0 ;  /* 0x000000060d007c0c */ /* 0x000fce0008706670 */
[----:B------:R-:W2:Y:S06]  /*0100*/  @!P3 LDC.64 R4, c[0x0][0x390] ;  /* 0x0000e400ff04bb82 */ /* 0x000eac0000000a00 */
[----:B------:R-:W-:Y:S02]  /*0110*/  @!P0 IMAD R7, R0, UR6, R13 ;  /* 0x0000000600078c24 */ /* 0x000fe4000f8e020d */
[----:B------:R-:W3:Y:S01]  /*0120*/  @!P0 LDC.64 R2, c[0x0][0x388] ;  /* 0x0000e200ff028b82 */ /* 0x000ee20000000a00 */
[----:B-1----:R-:W-:-:S04]  /*0130*/  @!P3 IMAD R9, R11, R9, R8 ;  /* 0x000000090b09b224 */ /* 0x002fc800078e0208 */
[----:B--2---:R-:W-:-:S06]  /*0140*/  @!P3 IMAD.WIDE.U32 R4, R9, 0x4, R4 ;  /* 0x000000040904b825 */ /* 0x004fcc00078e0004 */
[----:B0-----:R-:W2:Y:S01]  /*0150*/  @!P3 LDG.E R4, desc[UR4][R4.64] ;  /* 0x000000040404b981 */ /* 0x001ea2000c1e1900 */
[----:B---3--:R-:W-:-:S06]  /*0160*/  @!P0 IMAD.WIDE R2, R7, 0x4, R2 ;  /* 0x0000000407028825 */ /* 0x008fcc00078e0202 */
[----:B------:R-:W3:Y:S01]  /*0170*/  @!P0 LDG.E R3, desc[UR4][R2.64] ;  /* 0x0000000402038981 */ /* 0x000ee2000c1e1900 */
[----:B------:R-:W0:Y:S01]  /*0180*/  S2R R7, SR_CgaCtaId ;  /* 0x0000000000077919 */ /* 0x000e220000008800 */
[----:B------:R-:W-:-:S04]  /*0190*/  MOV R14, 0x400 ;  /* 0x00000400000e7802 */ /* 0x000fc80000000f00 */
[----:B------:R-:W-:Y:S02]  /*01a0*/  @!P3 IADD3 R6, PT, PT, R14, 0x4410, RZ ;  /* 0x000044100e06b810 */ /* 0x000fe40007ffe0ff */
[----:B------:R-:W-:Y:S02]  /*01b0*/  ISETP.GT.AND P1, PT, R13, UR6, PT ;  /* 0x000000060d007c0c */ /* 0x000fe4000bf24270 */
[----:B------:R-:W-:Y:S02]  /*01c0*/  ISETP.GT.AND P2, PT, R0, UR7, PT ;  /* 0x0000000700007c0c */ /* 0x000fe4000bf44270 */
[C---:B0-----:R-:W-:Y:S02]  /*01d0*/  LEA R14, R7.reuse, R14, 0x18 ;  /* 0x0000000e070e7211 */ /* 0x041fe400078ec0ff */
[----:B------:R-:W-:-:S03]  /*01e0*/  @!P3 LEA R7, R7, R6, 0x18 ;  /* 0x000000060707b211 */ /* 0x000fc600078ec0ff */
[C---:B------:R-:W-:Y:S02]  /*01f0*/  IMAD R6, R8.reuse, 0x108, R14 ;  /* 0x0000010808067824 */ /* 0x040fe400078e020e */
[----:B------:R-:W-:-:S03]  /*0200*/  @!P3 IMAD R7, R8, 0xc, R7 ;  /* 0x0000000c0807b824 */ /* 0x000fc600078e0207 */
[C---:B------:R-:W-:Y:S02]  /*0210*/  LEA R16, R11.reuse, R6, 0x2 ;  /* 0x000000060b107211 */ /* 0x040fe400078e10ff */
[----:B------:R-:W-:Y:S02]  /*0220*/  @!P3 LEA R7, R11, R7, 0x2 ;  /* 0x000000070b07b211 */ /* 0x000fe400078e10ff */
[----:B------:R-:W-:Y:S02]  /*0230*/  ISETP.GT.AND P1, PT, R13, RZ, !P1 ;  /* 0x000000ff0d00720c */ /* 0x000fe40004f24270 */
[----:B------:R-:W-:-:S04]  /*0240*/  ISETP.NE.AND P2, PT, R0, RZ, !P2 ;  /* 0x000000ff0000720c */ /* 0x000fc80005745270 */
[----:B------:R-:W-:Y:S01]  /*0250*/  PLOP3.LUT P1, PT, P1, P2, PT, 0x80, 0x8 ;  /* 0x000000000008781c */ /* 0x000fe20000f25070 */
[----:B---3--:R0:W-:Y:S04]  /*0260*/  @!P0 STS [R16+0x10c], R3 ;  /* 0x00010c0310008388 */ /* 0x0081e80000000800 */
[----:B--2---:R0:W-:Y:S01]  /*0270*/  @!P3 STS [R7], R4 ;  /* 0x000000040700b388 */ /* 0x0041e20000000800 */
[----:B------:R-:W-:Y:S07]  /*0280*/  BAR.SYNC.DEFER_BLOCKING 0x0 ;  /* 0x0000000000007b1d */ /* 0x000fee0000010000 */
[----:B------:R-:W-:Y:S05]  /*0290*/  @!P1 EXIT ;  /* 0x000000000000994d */ /* 0x000fea0003800000 */
[----:B0-----:R-:W-:Y:S01]  /*02a0*/  LDS R3, [R16] ;  /* 0x0000000010037984 */ /* 0x001fe20000000800 */
[----:B------:R-:W0:Y:S01]  /*02b0*/  LDCU.64 UR8, c[0x0][0x380] ;  /* 0x00007000ff0877ac */ /* 0x000e220008000a00 */
[----:B------:R-:W-:Y:S02]  /*02c0*/  IADD3 R0, PT, PT, R0, -0x1, RZ ;  /* 0xffffffff00007810 */ /* 0x000fe40007ffe0ff */
[----:B------:R-:W1:Y:S03]  /*02d0*/  LDS.128 R8, [R14+0x4410] ;  /* 0x004410000e087984 */ /* 0x000e660000000c00 */
[----:B------:R-:W-:Y:S01]  /*02e0*/  IMAD R0, R0, UR6, RZ ;  /* 0x0000000600007c24 */ /* 0x000fe2000f8e02ff */
[----:B------:R-:W2:Y:S04]  /*02f0*/  LDS R19, [R16+0x4] ;  /* 0x0000040010137984 */ /* 0x000ea80000000800 */
[----:B------:R-:W3:Y:S01]  /*0300*/  LDS R18, [R16+0x8] ;  /* 0x0000080010127984 */ /* 0x000ee20000000800 */
[----:B------:R-:W-:-:S03]  /*0310*/  IADD3 R13, P0, PT, R13, R0, RZ ;  /* 0x000000000d0d7210 */ /* 0x000fc60007f1e0ff */
[----:B------:R-:W4:Y:S01]  /*0320*/  LDS R21, [R16+0x108] ;  /* 0x0001080010157984 */ /* 0x000f220000000800 */
[----:B------:R-:W-:-:S03]  /*0330*/  LEA.HI.X.SX32 R0, R0, RZ, 0x1, P0 ;  /* 0x000000ff00007211 */ /* 0x000fc600000f0eff */
[----:B------:R-:W-:Y:S04]  /*0340*/  LDS R20, [R16+0x10c] ;  /* 0x00010c0010147984 */ /* 0x000fe80000000800 */
[----:B------:R-:W5:Y:S04]  /*0350*/  LDS.128 R4, [R14+0x4420] ;  /* 0x004420000e047984 */ /* 0x000f680000000c00 */
[----:B------:R-:W0:Y:S04]  /*0360*/  LDS R23, [R16+0x110] ;  /* 0x0001100010177984 */ /* 0x000e280000000800 */
[----:B------:R-:W0:Y:S04]  /*0370*/  LDS R17, [R16+0x210] ;  /* 0x0002100010117984 */ /* 0x000e280000000800 */
[----:B------:R-:W0:Y:S04]  /*0380*/  LDS R2, [R16+0x214] ;  /* 0x0002140010027984 */ /* 0x000e280000000800 */
[----:B------:R-:W-:Y:S04]  /*0390*/  LDS R12, [R16+0x218] ;  /* 0x00021800100c7984 */ /* 0x000fe80000000800 */
[----:B------:R-:W0:Y:S01]  /*03a0*/  LDS R15, [R14+0x4430] ;  /* 0x004430000e0f7984 */ /* 0x000e220000000800 */
[----:B-1----:R-:W-:-:S04]  /*03b0*/  FFMA R8, R3, R8, RZ ;  /* 0x0000000803087223 */ /* 0x002fc800000000ff */
[----:B--2---:R-:W-:-:S04]  /*03c0*/  FFMA R9, R19, R9, R8 ;  /* 0x0000000913097223 */ /* 0x004fc80000000008 */
[----:B---3--:R-:W-:-:S04]  /*03d0*/  FFMA R10, R18, R10, R9 ;  /* 0x0000000a120a7223 */ /* 0x008fc80000000009 */
[----:B----4-:R-:W-:-:S04]  /*03e0*/  FFMA R11, R21, R11, R10 ;  /* 0x0000000b150b7223 */ /* 0x010fc8000000000a */
[----:B-----5:R-:W-:-:S04]  /*03f0*/  FFMA R4, R20, R4, R11 ;  /* 0x0000000414047223 */ /* 0x020fc8000000000b */
[----:B0-----:R-:W-:-:S04]  /*0400*/  FFMA R4, R23, R5, R4 ;  /* 0x0000000517047223 */ /* 0x001fc80000000004 */
[----:B------:R-:W-:Y:S01]  /*0410*/  FFMA R17, R17, R6, R4 ;  /* 0x0000000611117223 */ /* 0x000fe20000000004 */
[----:B------:R-:W-:-:S03]  /*0420*/  LEA R4, P0, R13, UR8, 0x2 ;  /* 0x000000080d047c11 */ /* 0x000fc6000f8010ff */
[----:B------:R-:W-:Y:S01]  /*0430*/  FFMA R7, R2, R7, R17 ;  /* 0x0000000702077223 */ /* 0x000fe20000000011 */
[----:B------:R-:W-:-:S03]  /*0440*/  LEA.HI.X R5, R13, UR9, R0, 0x2, P0 ;  /* 0x000000090d057c11 */ /* 0x000fc600080f1400 */
[----:B------:R-:W-:-:S05]  /*0450*/  FFMA R7, R12, R15, R7 ;  /* 0x0000000f0c077223 */ /* 0x000fca0000000007 */
[----:B------:R-:W-:Y:S01]  /*0460*/  STG.E desc[UR4][R4.64+-0x4], R7 ;  /* 0xfffffc0704007986 */ /* 0x000fe2000c101904 */
[----:B------:R-:W-:Y:S05]  /*0470*/  EXIT ;  /* 0x000000000000794d */ /* 0x000fea0003800000 */
.L_x_0:
[----:B------:R-:W-:-:S00]  /*0480*/  BRA `(.L_x_0) ;  /* 0xfffffffc00fc7947 */ /* 0x000fc0000383ffff */
[----:B------:R-:W-:-:S00]  /*0490*/  NOP ;  /* 0x0000000000007918 */ /* 0x000fc00000000000 */
        /* <DEDUP_REMOVED lines=14> */
.L_x_1:


//--------------------- .nv.shared._Z20convolution2D_kernelPfPKfS1_iii --------------------------
	.section	.nv.shared._Z20convolution2D_kernelPfPKfS1_iii,"aw",@nobits
	.sectionflags	@""
	.align	4
.nv.shared._Z20convolution2D_kernelPfPKfS1_iii:
	.zero		18484


//--------------------- .nv.shared.reserved.0     --------------------------
	.section	.nv.shared.reserved.0,"aw",@nobits
	.weak		__nv_reservedSMEM_offset_0_alias
	.size		__nv_reservedSMEM_offset_0_alias, 0, 64
	.other		__nv_reservedSMEM_offset_0_alias,@"STO_CUDA_RESERVED_SHARED STV_DEFAULT"
__nv_reservedSMEM_offset_0_alias:
	.zero		0
	.zero		64


//--------------------- .nv.constant0._Z20convolution2D_kernelPfPKfS1_iii --------------------------
	.section	.nv.constant0._Z20convolution2D_kernelPfPKfS1_iii,"a",@progbits
	.sectionflags	@""
	.align	4
.nv.constant0._Z20convolution2D_kernelPfPKfS1_iii:
	.zero		932


//--------------------- SYMBOLS --------------------------

	.type		.nv.reservedSmem.offset0,@object
	.size		.nv.reservedSmem.offset0,0x4
	.type		.nv.reservedSmem.cap,@object
	.size		.nv.reservedSmem.cap,0x4
